//
// Generated by NVIDIA NVVM Compiler
//
// Compiler Build ID: CL-36424714
// Cuda compilation tools, release 13.0, V13.0.88
// Based on NVVM 20.0.0
//

.version 9.0
.target sm_100
.address_size 64

	// .globl	_Z15matrixMulKernelPfS_S_i

.visible .entry _Z15matrixMulKernelPfS_S_i(
	.param .u64 .ptr .align 1 _Z15matrixMulKernelPfS_S_i_param_0,
	.param .u64 .ptr .align 1 _Z15matrixMulKernelPfS_S_i_param_1,
	.param .u64 .ptr .align 1 _Z15matrixMulKernelPfS_S_i_param_2,
	.param .u32 _Z15matrixMulKernelPfS_S_i_param_3
)
{
	.reg .pred 	%p<10>;
	.reg .b32 	%r<81>;
	.reg .b32 	%f<67>;
	.reg .b64 	%rd<48>;

	ld.param.u64 	%rd4, [_Z15matrixMulKernelPfS_S_i_param_0];
	ld.param.u64 	%rd5, [_Z15matrixMulKernelPfS_S_i_param_1];
	ld.param.u64 	%rd6, [_Z15matrixMulKernelPfS_S_i_param_2];
	ld.param.u32 	%r44, [_Z15matrixMulKernelPfS_S_i_param_3];
	cvta.to.global.u64 	%rd1, %rd6;
	cvta.to.global.u64 	%rd2, %rd5;
	mov.u32 	%r45, %ctaid.x;
	mov.u32 	%r46, %ntid.x;
	mov.u32 	%r47, %tid.x;
	mad.lo.s32 	%r1, %r45, %r46, %r47;
	mov.u32 	%r48, %ctaid.y;
	mov.u32 	%r49, %ntid.y;
	mul.lo.s32 	%r2, %r48, %r49;
	mov.u32 	%r3, %tid.y;
	add.s32 	%r50, %r2, %r3;
	max.s32 	%r51, %r1, %r50;
	setp.ge.s32 	%p1, %r51, %r44;
	@%p1 bra 	$L__BB0_13;
	mul.lo.s32 	%r5, %r44, %r1;
	and.b32  	%r6, %r44, 7;
	setp.lt.u32 	%p2, %r44, 8;
	mov.f32 	%f66, 0f00000000;
	mov.b32 	%r79, 0;
	@%p2 bra 	$L__BB0_4;
	and.b32  	%r79, %r44, 2147483640;
	neg.s32 	%r77, %r79;
	add.s32 	%r53, %r3, %r44;
	add.s32 	%r76, %r53, %r2;
	shl.b32 	%r10, %r44, 3;
	shl.b32 	%r54, %r44, 1;
	add.s32 	%r75, %r50, %r54;
	mad.lo.s32 	%r74, %r44, 3, %r50;
	shl.b32 	%r55, %r44, 2;
	add.s32 	%r73, %r50, %r55;
	mad.lo.s32 	%r72, %r44, 5, %r50;
	mad.lo.s32 	%r71, %r44, 6, %r50;
	mad.lo.s32 	%r70, %r44, 7, %r50;
	add.s64 	%rd3, %rd2, 16;
	mov.f32 	%f66, 0f00000000;
	mov.u32 	%r68, %r5;
	mov.u32 	%r69, %r50;
$L__BB0_3:
	.pragma "nounroll";
	mul.wide.s32 	%rd7, %r68, 4;
	add.s64 	%rd8, %rd3, %rd7;
	ld.global.f32 	%f16, [%rd8+-16];
	mul.wide.u32 	%rd9, %r69, 4;
	add.s64 	%rd10, %rd1, %rd9;
	ld.global.f32 	%f17, [%rd10];
	fma.rn.f32 	%f18, %f16, %f17, %f66;
	ld.global.f32 	%f19, [%rd8+-12];
	mul.wide.u32 	%rd11, %r76, 4;
	add.s64 	%rd12, %rd1, %rd11;
	ld.global.f32 	%f20, [%rd12];
	fma.rn.f32 	%f21, %f19, %f20, %f18;
	ld.global.f32 	%f22, [%rd8+-8];
	mul.wide.u32 	%rd13, %r75, 4;
	add.s64 	%rd14, %rd1, %rd13;
	ld.global.f32 	%f23, [%rd14];
	fma.rn.f32 	%f24, %f22, %f23, %f21;
	ld.global.f32 	%f25, [%rd8+-4];
	mul.wide.u32 	%rd15, %r74, 4;
	add.s64 	%rd16, %rd1, %rd15;
	ld.global.f32 	%f26, [%rd16];
	fma.rn.f32 	%f27, %f25, %f26, %f24;
	ld.global.f32 	%f28, [%rd8];
	mul.wide.u32 	%rd17, %r73, 4;
	add.s64 	%rd18, %rd1, %rd17;
	ld.global.f32 	%f29, [%rd18];
	fma.rn.f32 	%f30, %f28, %f29, %f27;
	ld.global.f32 	%f31, [%rd8+4];
	mul.wide.u32 	%rd19, %r72, 4;
	add.s64 	%rd20, %rd1, %rd19;
	ld.global.f32 	%f32, [%rd20];
	fma.rn.f32 	%f33, %f31, %f32, %f30;
	ld.global.f32 	%f34, [%rd8+8];
	mul.wide.u32 	%rd21, %r71, 4;
	add.s64 	%rd22, %rd1, %rd21;
	ld.global.f32 	%f35, [%rd22];
	fma.rn.f32 	%f36, %f34, %f35, %f33;
	ld.global.f32 	%f37, [%rd8+12];
	mul.wide.u32 	%rd23, %r70, 4;
	add.s64 	%rd24, %rd1, %rd23;
	ld.global.f32 	%f38, [%rd24];
	fma.rn.f32 	%f66, %f37, %f38, %f36;
	add.s32 	%r77, %r77, 8;
	add.s32 	%r76, %r76, %r10;
	add.s32 	%r75, %r75, %r10;
	add.s32 	%r74, %r74, %r10;
	add.s32 	%r73, %r73, %r10;
	add.s32 	%r72, %r72, %r10;
	add.s32 	%r71, %r71, %r10;
	add.s32 	%r70, %r70, %r10;
	add.s32 	%r69, %r69, %r10;
	add.s32 	%r68, %r68, 8;
	setp.ne.s32 	%p3, %r77, 0;
	@%p3 bra 	$L__BB0_3;
$L__BB0_4:
	setp.eq.s32 	%p4, %r6, 0;
	@%p4 bra 	$L__BB0_12;
	and.b32  	%r38, %r44, 3;
	setp.lt.u32 	%p5, %r6, 4;
	@%p5 bra 	$L__BB0_7;
	add.s32 	%r56, %r79, %r5;
	mul.wide.s32 	%rd25, %r56, 4;
	add.s64 	%rd26, %rd2, %rd25;
	ld.global.f32 	%f40, [%rd26];
	mad.lo.s32 	%r57, %r79, %r44, %r50;
	mul.wide.u32 	%rd27, %r57, 4;
	add.s64 	%rd28, %rd1, %rd27;
	ld.global.f32 	%f41, [%rd28];
	fma.rn.f32 	%f42, %f40, %f41, %f66;
	ld.global.f32 	%f43, [%rd26+4];
	add.s32 	%r58, %r57, %r44;
	mul.wide.u32 	%rd29, %r58, 4;
	add.s64 	%rd30, %rd1, %rd29;
	ld.global.f32 	%f44, [%rd30];
	fma.rn.f32 	%f45, %f43, %f44, %f42;
	ld.global.f32 	%f46, [%rd26+8];
	add.s32 	%r59, %r58, %r44;
	mul.wide.u32 	%rd31, %r59, 4;
	add.s64 	%rd32, %rd1, %rd31;
	ld.global.f32 	%f47, [%rd32];
	fma.rn.f32 	%f48, %f46, %f47, %f45;
	ld.global.f32 	%f49, [%rd26+12];
	add.s32 	%r60, %r59, %r44;
	mul.wide.u32 	%rd33, %r60, 4;
	add.s64 	%rd34, %rd1, %rd33;
	ld.global.f32 	%f50, [%rd34];
	fma.rn.f32 	%f66, %f49, %f50, %f48;
	add.s32 	%r79, %r79, 4;
$L__BB0_7:
	setp.eq.s32 	%p6, %r38, 0;
	@%p6 bra 	$L__BB0_12;
	setp.eq.s32 	%p7, %r38, 1;
	@%p7 bra 	$L__BB0_10;
	add.s32 	%r61, %r79, %r5;
	mul.wide.s32 	%rd35, %r61, 4;
	add.s64 	%rd36, %rd2, %rd35;
	ld.global.f32 	%f52, [%rd36];
	mad.lo.s32 	%r62, %r79, %r44, %r50;
	mul.wide.u32 	%rd37, %r62, 4;
	add.s64 	%rd38, %rd1, %rd37;
	ld.global.f32 	%f53, [%rd38];
	fma.rn.f32 	%f54, %f52, %f53, %f66;
	ld.global.f32 	%f55, [%rd36+4];
	add.s32 	%r63, %r62, %r44;
	mul.wide.u32 	%rd39, %r63, 4;
	add.s64 	%rd40, %rd1, %rd39;
	ld.global.f32 	%f56, [%rd40];
	fma.rn.f32 	%f66, %f55, %f56, %f54;
	add.s32 	%r79, %r79, 2;
$L__BB0_10:
	and.b32  	%r64, %r44, 1;
	setp.eq.b32 	%p8, %r64, 1;
	not.pred 	%p9, %p8;
	@%p9 bra 	$L__BB0_12;
	add.s32 	%r65, %r79, %r5;
	mul.wide.s32 	%rd41, %r65, 4;
	add.s64 	%rd42, %rd2, %rd41;
	ld.global.f32 	%f57, [%rd42];
	mad.lo.s32 	%r66, %r79, %r44, %r50;
	mul.wide.u32 	%rd43, %r66, 4;
	add.s64 	%rd44, %rd1, %rd43;
	ld.global.f32 	%f58, [%rd44];
	fma.rn.f32 	%f66, %f57, %f58, %f66;
$L__BB0_12:
	add.s32 	%r67, %r5, %r50;
	cvta.to.global.u64 	%rd45, %rd4;
	mul.wide.s32 	%rd46, %r67, 4;
	add.s64 	%rd47, %rd45, %rd46;
	st.global.f32 	[%rd47], %f66;
$L__BB0_13:
	ret;

}
	// .globl	_Z21singleThreadMatrixMulPfS_S_i
.visible .entry _Z21singleThreadMatrixMulPfS_S_i(
	.param .u64 .ptr .align 1 _Z21singleThreadMatrixMulPfS_S_i_param_0,
	.param .u64 .ptr .align 1 _Z21singleThreadMatrixMulPfS_S_i_param_1,
	.param .u64 .ptr .align 1 _Z21singleThreadMatrixMulPfS_S_i_param_2,
	.param .u32 _Z21singleThreadMatrixMulPfS_S_i_param_3
)
{
	.reg .pred 	%p<12>;
	.reg .b32 	%r<82>;
	.reg .b32 	%f<67>;
	.reg .b64 	%rd<57>;

	ld.param.u64 	%rd4, [_Z21singleThreadMatrixMulPfS_S_i_param_0];
	ld.param.u64 	%rd5, [_Z21singleThreadMatrixMulPfS_S_i_param_1];
	ld.param.u64 	%rd6, [_Z21singleThreadMatrixMulPfS_S_i_param_2];
	ld.param.u32 	%r50, [_Z21singleThreadMatrixMulPfS_S_i_param_3];
	cvta.to.global.u64 	%rd1, %rd6;
	cvta.to.global.u64 	%rd2, %rd5;
	setp.lt.s32 	%p1, %r50, 1;
	@%p1 bra 	$L__BB1_16;
	add.s32 	%r1, %r50, -1;
	and.b32  	%r2, %r50, 7;
	and.b32  	%r3, %r50, 3;
	and.b32  	%r4, %r50, 2147483640;
	neg.s32 	%r5, %r4;
	shl.b32 	%r6, %r50, 3;
	shl.b32 	%r7, %r50, 1;
	mul.lo.s32 	%r8, %r50, 3;
	shl.b32 	%r9, %r50, 2;
	mul.lo.s32 	%r10, %r50, 5;
	mul.lo.s32 	%r11, %r50, 6;
	mul.lo.s32 	%r12, %r50, 7;
	cvta.to.global.u64 	%rd3, %rd4;
	mov.b32 	%r67, 0;
$L__BB1_2:
	mul.lo.s32 	%r14, %r67, %r50;
	mov.b32 	%r68, 0;
	cvt.u64.u32 	%rd44, %r14;
$L__BB1_3:
	setp.lt.u32 	%p2, %r1, 7;
	mov.f32 	%f66, 0f00000000;
	mov.b32 	%r80, 0;
	@%p2 bra 	$L__BB1_6;
	add.s32 	%r77, %r50, %r68;
	add.s32 	%r76, %r7, %r68;
	add.s32 	%r75, %r8, %r68;
	add.s32 	%r74, %r9, %r68;
	add.s32 	%r73, %r10, %r68;
	add.s32 	%r72, %r11, %r68;
	add.s32 	%r71, %r12, %r68;
	mov.f32 	%f66, 0f00000000;
	mov.u32 	%r69, %r14;
	mov.u32 	%r70, %r68;
	mov.u32 	%r78, %r5;
$L__BB1_5:
	.pragma "nounroll";
	mul.wide.u32 	%rd7, %r69, 4;
	add.s64 	%rd8, %rd2, %rd7;
	ld.global.f32 	%f16, [%rd8];
	mul.wide.u32 	%rd9, %r70, 4;
	add.s64 	%rd10, %rd1, %rd9;
	ld.global.f32 	%f17, [%rd10];
	fma.rn.f32 	%f18, %f16, %f17, %f66;
	ld.global.f32 	%f19, [%rd8+4];
	mul.wide.u32 	%rd11, %r77, 4;
	add.s64 	%rd12, %rd1, %rd11;
	ld.global.f32 	%f20, [%rd12];
	fma.rn.f32 	%f21, %f19, %f20, %f18;
	ld.global.f32 	%f22, [%rd8+8];
	mul.wide.u32 	%rd13, %r76, 4;
	add.s64 	%rd14, %rd1, %rd13;
	ld.global.f32 	%f23, [%rd14];
	fma.rn.f32 	%f24, %f22, %f23, %f21;
	ld.global.f32 	%f25, [%rd8+12];
	mul.wide.u32 	%rd15, %r75, 4;
	add.s64 	%rd16, %rd1, %rd15;
	ld.global.f32 	%f26, [%rd16];
	fma.rn.f32 	%f27, %f25, %f26, %f24;
	ld.global.f32 	%f28, [%rd8+16];
	mul.wide.u32 	%rd17, %r74, 4;
	add.s64 	%rd18, %rd1, %rd17;
	ld.global.f32 	%f29, [%rd18];
	fma.rn.f32 	%f30, %f28, %f29, %f27;
	ld.global.f32 	%f31, [%rd8+20];
	mul.wide.u32 	%rd19, %r73, 4;
	add.s64 	%rd20, %rd1, %rd19;
	ld.global.f32 	%f32, [%rd20];
	fma.rn.f32 	%f33, %f31, %f32, %f30;
	ld.global.f32 	%f34, [%rd8+24];
	mul.wide.u32 	%rd21, %r72, 4;
	add.s64 	%rd22, %rd1, %rd21;
	ld.global.f32 	%f35, [%rd22];
	fma.rn.f32 	%f36, %f34, %f35, %f33;
	ld.global.f32 	%f37, [%rd8+28];
	mul.wide.u32 	%rd23, %r71, 4;
	add.s64 	%rd24, %rd1, %rd23;
	ld.global.f32 	%f38, [%rd24];
	fma.rn.f32 	%f66, %f37, %f38, %f36;
	add.s32 	%r78, %r78, 8;
	add.s32 	%r77, %r77, %r6;
	add.s32 	%r76, %r76, %r6;
	add.s32 	%r75, %r75, %r6;
	add.s32 	%r74, %r74, %r6;
	add.s32 	%r73, %r73, %r6;
	add.s32 	%r72, %r72, %r6;
	add.s32 	%r71, %r71, %r6;
	add.s32 	%r70, %r70, %r6;
	add.s32 	%r69, %r69, 8;
	setp.ne.s32 	%p3, %r78, 0;
	mov.u32 	%r80, %r4;
	@%p3 bra 	$L__BB1_5;
$L__BB1_6:
	setp.eq.s32 	%p4, %r2, 0;
	@%p4 bra 	$L__BB1_14;
	add.s32 	%r54, %r2, -1;
	setp.lt.u32 	%p5, %r54, 3;
	@%p5 bra 	$L__BB1_9;
	add.s32 	%r55, %r80, %r14;
	mul.wide.u32 	%rd25, %r55, 4;
	add.s64 	%rd26, %rd2, %rd25;
	ld.global.f32 	%f40, [%rd26];
	mad.lo.s32 	%r56, %r80, %r50, %r68;
	mul.wide.u32 	%rd27, %r56, 4;
	add.s64 	%rd28, %rd1, %rd27;
	ld.global.f32 	%f41, [%rd28];
	fma.rn.f32 	%f42, %f40, %f41, %f66;
	cvt.u64.u32 	%rd30, %r80;
	add.s64 	%rd31, %rd30, %rd44;
	shl.b64 	%rd32, %rd31, 2;
	add.s64 	%rd33, %rd2, %rd32;
	ld.global.f32 	%f43, [%rd33+4];
	add.s32 	%r57, %r56, %r50;
	mul.wide.u32 	%rd34, %r57, 4;
	add.s64 	%rd35, %rd1, %rd34;
	ld.global.f32 	%f44, [%rd35];
	fma.rn.f32 	%f45, %f43, %f44, %f42;
	ld.global.f32 	%f46, [%rd33+8];
	add.s32 	%r58, %r57, %r50;
	mul.wide.u32 	%rd36, %r58, 4;
	add.s64 	%rd37, %rd1, %rd36;
	ld.global.f32 	%f47, [%rd37];
	fma.rn.f32 	%f48, %f46, %f47, %f45;
	ld.global.f32 	%f49, [%rd33+12];
	add.s32 	%r59, %r58, %r50;
	mul.wide.u32 	%rd38, %r59, 4;
	add.s64 	%rd39, %rd1, %rd38;
	ld.global.f32 	%f50, [%rd39];
	fma.rn.f32 	%f66, %f49, %f50, %f48;
	add.s32 	%r80, %r80, 4;
$L__BB1_9:
	setp.eq.s32 	%p6, %r3, 0;
	@%p6 bra 	$L__BB1_14;
	setp.eq.s32 	%p7, %r3, 1;
	@%p7 bra 	$L__BB1_12;
	add.s32 	%r60, %r80, %r14;
	mul.wide.u32 	%rd40, %r60, 4;
	add.s64 	%rd41, %rd2, %rd40;
	ld.global.f32 	%f52, [%rd41];
	mad.lo.s32 	%r61, %r80, %r50, %r68;
	mul.wide.u32 	%rd42, %r61, 4;
	add.s64 	%rd43, %rd1, %rd42;
	ld.global.f32 	%f53, [%rd43];
	fma.rn.f32 	%f54, %f52, %f53, %f66;
	cvt.u64.u32 	%rd45, %r80;
	add.s64 	%rd46, %rd45, %rd44;
	shl.b64 	%rd47, %rd46, 2;
	add.s64 	%rd48, %rd2, %rd47;
	ld.global.f32 	%f55, [%rd48+4];
	add.s32 	%r62, %r61, %r50;
	mul.wide.u32 	%rd49, %r62, 4;
	add.s64 	%rd50, %rd1, %rd49;
	ld.global.f32 	%f56, [%rd50];
	fma.rn.f32 	%f66, %f55, %f56, %f54;
	add.s32 	%r80, %r80, 2;
$L__BB1_12:
	and.b32  	%r63, %r50, 1;
	setp.eq.b32 	%p8, %r63, 1;
	not.pred 	%p9, %p8;
	@%p9 bra 	$L__BB1_14;
	add.s32 	%r64, %r80, %r14;
	mul.wide.u32 	%rd51, %r64, 4;
	add.s64 	%rd52, %rd2, %rd51;
	ld.global.f32 	%f57, [%rd52];
	mad.lo.s32 	%r65, %r80, %r50, %r68;
	mul.wide.u32 	%rd53, %r65, 4;
	add.s64 	%rd54, %rd1, %rd53;
	ld.global.f32 	%f58, [%rd54];
	fma.rn.f32 	%f66, %f57, %f58, %f66;
$L__BB1_14:
	add.s32 	%r66, %r68, %r14;
	mul.wide.u32 	%rd55, %r66, 4;
	add.s64 	%rd56, %rd3, %rd55;
	st.global.f32 	[%rd56], %f66;
	add.s32 	%r68, %r68, 1;
	setp.ne.s32 	%p10, %r68, %r50;
	@%p10 bra 	$L__BB1_3;
	add.s32 	%r67, %r67, 1;
	setp.ne.s32 	%p11, %r67, %r50;
	@%p11 bra 	$L__BB1_2;
$L__BB1_16:
	ret;

}


// ===== COMPILED SASS (sm_100) =====

	.target	sm_100

	.elftype	@"ET_EXEC"


//--------------------- .note.nv.tkinfo           --------------------------
	.section	.note.nv.tkinfo,"",@"SHT_NOTE"
	.sectionflags	@"SHF_NOTE_NV_TKINFO"
	.tkinfo
        /*0018*/ 	.word	0x00000002
        /*0030*/ 	.string	""
        /*0030*/ 	.string	"ptxas"
        /*0030*/ 	.string	"Cuda compilation tools, release 13.0, V13.0.88"
        /*0030*/ 	.string	"Build cuda_13.0.r13.0/compiler.36424714_0"
        /*0030*/ 	.string	"-arch sm_100 -m 64 "



//--------------------- .note.nv.cuinfo           --------------------------
	.section	.note.nv.cuinfo,"",@"SHT_NOTE"
	.sectionflags	@"SHF_NOTE_NV_CUINFO"
        /*0018*/ 	.short	0x0002
        /*001a*/ 	.short	0x0064
        /*001c*/ 	.short	0x0082
	.zero		2


//--------------------- .nv.info                  --------------------------
	.section	.nv.info,"",@"SHT_CUDA_INFO"
	.align	4


	//----- nvinfo : EIATTR_REGCOUNT
	.align		4
        /*0000*/ 	.byte	0x04, 0x2f
        /*0002*/ 	.short	(.L_1 - .L_0)
	.align		4
.L_0:
        /*0004*/ 	.word	index@(_Z15matrixMulKernelPfS_S_i)
        /*0008*/ 	.word	0x00000020


	//----- nvinfo : EIATTR_FRAME_SIZE
	.align		4
.L_1:
        /*000c*/ 	.byte	0x04, 0x11
        /*000e*/ 	.short	(.L_3 - .L_2)
	.align		4
.L_2:
        /*0010*/ 	.word	index@(_Z15matrixMulKernelPfS_S_i)
        /*0014*/ 	.word	0x00000000


	//----- nvinfo : EIATTR_REGCOUNT
	.align		4
.L_3:
        /*0018*/ 	.byte	0x04, 0x2f
        /*001a*/ 	.short	(.L_5 - .L_4)
	.align		4
.L_4:
        /*001c*/ 	.word	index@(_Z21singleThreadMatrixMulPfS_S_i)
        /*0020*/ 	.word	0x00000020


	//----- nvinfo : EIATTR_FRAME_SIZE
	.align		4
.L_5:
        /*0024*/ 	.byte	0x04, 0x11
        /*0026*/ 	.short	(.L_7 - .L_6)
	.align		4
.L_6:
        /*0028*/ 	.word	index@(_Z21singleThreadMatrixMulPfS_S_i)
        /*002c*/ 	.word	0x00000000


	//----- nvinfo : EIATTR_MIN_STACK_SIZE
	.align		4
.L_7:
        /*0030*/ 	.byte	0x04, 0x12
        /*0032*/ 	.short	(.L_9 - .L_8)
	.align		4
.L_8:
        /*0034*/ 	.word	index@(_Z21singleThreadMatrixMulPfS_S_i)
        /*0038*/ 	.word	0x00000000


	//----- nvinfo : EIATTR_MIN_STACK_SIZE
	.align		4
.L_9:
        /*003c*/ 	.byte	0x04, 0x12
        /*003e*/ 	.short	(.L_11 - .L_10)
	.align		4
.L_10:
        /*0040*/ 	.word	index@(_Z15matrixMulKernelPfS_S_i)
        /*0044*/ 	.word	0x00000000
.L_11:


//--------------------- .nv.compat                --------------------------
	.section	.nv.compat,"",@"SHT_CUDA_COMPAT_INFO"
	.align	4
        /*0000*/ 	.byte	0x02, 0x09, 0x00, 0x00, 0x02, 0x02, 0x01, 0x00, 0x02, 0x05, 0x05, 0x00, 0x03, 0x07, 0x01, 0x01
        /*0010*/ 	.byte	0x02, 0x03, 0x00, 0x00, 0x02, 0x06, 0x01, 0x00, 0x04, 0x0b, 0x08, 0x00, 0x09, 0x00, 0x00, 0x00
        /*0020*/ 	.byte	0x00, 0x00, 0x00, 0x00


//--------------------- .nv.info._Z21singleThreadMatrixMulPfS_S_i --------------------------
	.section	.nv.info._Z21singleThreadMatrixMulPfS_S_i,"",@"SHT_CUDA_INFO"
	.sectionflags	@""
	.align	4


	//----- nvinfo : EIATTR_CUDA_API_VERSION
	.align		4
        /*0000*/ 	.byte	0x04, 0x37
        /*0002*/ 	.short	(.L_13 - .L_12)
.L_12:
        /*0004*/ 	.word	0x00000082


	//----- nvinfo : EIATTR_KPARAM_INFO
	.align		4
.L_13:
        /*0008*/ 	.byte	0x04, 0x17
        /*000a*/ 	.short	(.L_15 - .L_14)
.L_14:
        /*000c*/ 	.word	0x00000000
        /*0010*/ 	.short	0x0003
        /*0012*/ 	.short	0x0018
        /*0014*/ 	.byte	0x00, 0xf0, 0x11, 0x00


	//----- nvinfo : EIATTR_KPARAM_INFO
	.align		4
.L_15:
        /*0018*/ 	.byte	0x04, 0x17
        /*001a*/ 	.short	(.L_17 - .L_16)
.L_16:
        /*001c*/ 	.word	0x00000000
        /*0020*/ 	.short	0x0002
        /*0022*/ 	.short	0x0010
        /*0024*/ 	.byte	0x00, 0xf5, 0x21, 0x00


	//----- nvinfo : EIATTR_KPARAM_INFO
	.align		4
.L_17:
        /*0028*/ 	.byte	0x04, 0x17
        /*002a*/ 	.short	(.L_19 - .L_18)
.L_18:
        /*002c*/ 	.word	0x00000000
        /*0030*/ 	.short	0x0001
        /*0032*/ 	.short	0x0008
        /*0034*/ 	.byte	0x00, 0xf5, 0x21, 0x00


	//----- nvinfo : EIATTR_KPARAM_INFO
	.align		4
.L_19:
        /*0038*/ 	.byte	0x04, 0x17
        /*003a*/ 	.short	(.L_21 - .L_20)
.L_20:
        /*003c*/ 	.word	0x00000000
        /*0040*/ 	.short	0x0000
        /*0042*/ 	.short	0x0000
        /*0044*/ 	.byte	0x00, 0xf5, 0x21, 0x00


	//----- nvinfo : EIATTR_SPARSE_MMA_MASK
	.align		4
.L_21:
        /*0048*/ 	.byte	0x03, 0x50
        /*004a*/ 	.short	0x0000


	//----- nvinfo : EIATTR_MAXREG_COUNT
	.align		4
        /*004c*/ 	.byte	0x03, 0x1b
        /*004e*/ 	.short	0x00ff


	//----- nvinfo : EIATTR_MERCURY_ISA_VERSION
	.align		4
        /*0050*/ 	.byte	0x03, 0x5f
        /*0052*/ 	.short	0x0101


	//----- nvinfo : EIATTR_VRC_CTA_INIT_COUNT
	.align		4
        /*0054*/ 	.byte	0x02, 0x4a
	.zero		1
	.zero		1


	//----- nvinfo : EIATTR_EXIT_INSTR_OFFSETS
	.align		4
        /*0058*/ 	.byte	0x04, 0x1c
        /*005a*/ 	.short	(.L_23 - .L_22)


	//   ....[0]....
.L_22:
        /*005c*/ 	.word	0x00000030


	//   ....[1]....
        /*0060*/ 	.word	0x00000a30


	//----- nvinfo : EIATTR_CBANK_PARAM_SIZE
	.align		4
.L_23:
        /*0064*/ 	.byte	0x03, 0x19
        /*0066*/ 	.short	0x001c


	//----- nvinfo : EIATTR_PARAM_CBANK
	.align		4
        /*0068*/ 	.byte	0x04, 0x0a
        /*006a*/ 	.short	(.L_25 - .L_24)
	.align		4
.L_24:
        /*006c*/ 	.word	index@(.nv.constant0._Z21singleThreadMatrixMulPfS_S_i)
        /*0070*/ 	.short	0x0380
        /*0072*/ 	.short	0x001c


	//----- nvinfo : EIATTR_SW_WAR
	.align		4
.L_25:
        /*0074*/ 	.byte	0x04, 0x36
        /*0076*/ 	.short	(.L_27 - .L_26)
.L_26:
        /*0078*/ 	.word	0x00000008
.L_27:


//--------------------- .nv.info._Z15matrixMulKernelPfS_S_i --------------------------
	.section	.nv.info._Z15matrixMulKernelPfS_S_i,"",@"SHT_CUDA_INFO"
	.sectionflags	@""
	.align	4


	//----- nvinfo : EIATTR_CUDA_API_VERSION
	.align		4
        /*0000*/ 	.byte	0x04, 0x37
        /*0002*/ 	.short	(.L_29 - .L_28)
.L_28:
        /*0004*/ 	.word	0x00000082


	//----- nvinfo : EIATTR_KPARAM_INFO
	.align		4
.L_29:
        /*0008*/ 	.byte	0x04, 0x17
        /*000a*/ 	.short	(.L_31 - .L_30)
.L_30:
        /*000c*/ 	.word	0x00000000
        /*0010*/ 	.short	0x0003
        /*0012*/ 	.short	0x0018
        /*0014*/ 	.byte	0x00, 0xf0, 0x11, 0x00


	//----- nvinfo : EIATTR_KPARAM_INFO
	.align		4
.L_31:
        /*0018*/ 	.byte	0x04, 0x17
        /*001a*/ 	.short	(.L_33 - .L_32)
.L_32:
        /*001c*/ 	.word	0x00000000
        /*0020*/ 	.short	0x0002
        /*0022*/ 	.short	0x0010
        /*0024*/ 	.byte	0x00, 0xf5, 0x21, 0x00


	//----- nvinfo : EIATTR_KPARAM_INFO
	.align		4
.L_33:
        /*0028*/ 	.byte	0x04, 0x17
        /*002a*/ 	.short	(.L_35 - .L_34)
.L_34:
        /*002c*/ 	.word	0x00000000
        /*0030*/ 	.short	0x0001
        /*0032*/ 	.short	0x0008
        /*0034*/ 	.byte	0x00, 0xf5, 0x21, 0x00


	//----- nvinfo : EIATTR_KPARAM_INFO
	.align		4
.L_35:
        /*0038*/ 	.byte	0x04, 0x17
        /*003a*/ 	.short	(.L_37 - .L_36)
.L_36:
        /*003c*/ 	.word	0x00000000
        /*0040*/ 	.short	0x0000
        /*0042*/ 	.short	0x0000
        /*0044*/ 	.byte	0x00, 0xf5, 0x21, 0x00


	//----- nvinfo : EIATTR_SPARSE_MMA_MASK
	.align		4
.L_37:
        /*0048*/ 	.byte	0x03, 0x50
        /*004a*/ 	.short	0x0000


	//----- nvinfo : EIATTR_MAXREG_COUNT
	.align		4
        /*004c*/ 	.byte	0x03, 0x1b
        /*004e*/ 	.short	0x00ff


	//----- nvinfo : EIATTR_MERCURY_ISA_VERSION
	.align		4
        /*0050*/ 	.byte	0x03, 0x5f
        /*0052*/ 	.short	0x0101


	//----- nvinfo : EIATTR_VRC_CTA_INIT_COUNT
	.align		4
        /*0054*/ 	.byte	0x02, 0x4a
	.zero		1
	.zero		1


	//----- nvinfo : EIATTR_EXIT_INSTR_OFFSETS
	.align		4
        /*0058*/ 	.byte	0x04, 0x1c
        /*005a*/ 	.short	(.L_39 - .L_38)


	//   ....[0]....
.L_38:
        /*005c*/ 	.word	0x000000d0


	//   ....[1]....
        /*0060*/ 	.word	0x00000930


	//----- nvinfo : EIATTR_CBANK_PARAM_SIZE
	.align		4
.L_39:
        /*0064*/ 	.byte	0x03, 0x19
        /*0066*/ 	.short	0x001c


	//----- nvinfo : EIATTR_PARAM_CBANK
	.align		4
        /*0068*/ 	.byte	0x04, 0x0a
        /*006a*/ 	.short	(.L_41 - .L_40)
	.align		4
.L_40:
        /*006c*/ 	.word	index@(.nv.constant0._Z15matrixMulKernelPfS_S_i)
        /*0070*/ 	.short	0x0380
        /*0072*/ 	.short	0x001c


	//----- nvinfo : EIATTR_SW_WAR
	.align		4
.L_41:
        /*0074*/ 	.byte	0x04, 0x36
        /*0076*/ 	.short	(.L_43 - .L_42)
.L_42:
        /*0078*/ 	.word	0x00000008
.L_43:


//--------------------- .nv.callgraph             --------------------------
	.section	.nv.callgraph,"",@"SHT_CUDA_CALLGRAPH"
	.align	4
	.sectionentsize	8
	.align		4
        /*0000*/ 	.word	0x00000000
	.align		4
        /*0004*/ 	.word	0xffffffff
	.align		4
        /*0008*/ 	.word	0x00000000
	.align		4
        /*000c*/ 	.word	0xfffffffe
	.align		4
        /*0010*/ 	.word	0x00000000
	.align		4
        /*0014*/ 	.word	0xfffffffd
	.align		4
        /*0018*/ 	.word	0x00000000
	.align		4
        /*001c*/ 	.word	0xfffffffc


//--------------------- .text._Z21singleThreadMatrixMulPfS_S_i --------------------------
	.section	.text._Z21singleThreadMatrixMulPfS_S_i,"ax",@progbits
	.align	128
        .global         _Z21singleThreadMatrixMulPfS_S_i
        .type           _Z21singleThreadMatrixMulPfS_S_i,@function
        .size           _Z21singleThreadMatrixMulPfS_S_i,(.L_x_13 - _Z21singleThreadMatrixMulPfS_S_i)
        .other          _Z21singleThreadMatrixMulPfS_S_i,@"STO_CUDA_ENTRY STV_DEFAULT"
_Z21singleThreadMatrixMulPfS_S_i:
.text._Z21singleThreadMatrixMulPfS_S_i:
[----:B------:R-:W-:Y:S08]  /*0000*/  LDC R1, c[0x0][0x37c] ;  /* 0x0000df00ff017b82 */ /* 0x000ff00000000800 */
[----:B------:R-:W0:Y:S02]  /*0010*/  LDC R3, c[0x0][0x398] ;  /* 0x0000e600ff037b82 */ /* 0x000e240000000800 */
[----:B0-----:R-:W-:-:S13]  /*0020*/  ISETP.GE.AND P0, PT, R3, 0x1, PT ;  /* 0x000000010300780c */ /* 0x001fda0003f06270 */
[----:B------:R-:W-:Y:S05]  /*0030*/  @!P0 EXIT ;  /* 0x000000000000894d */ /* 0x000fea0003800000 */
[C---:B------:R-:W-:Y:S01]  /*0040*/  IADD3 R0, PT, PT, R3.reuse, -0x1, RZ ;  /* 0xffffffff03007810 */ /* 0x040fe20007ffe0ff */
[----:B------:R-:W0:Y:S01]  /*0050*/  LDCU.64 UR6, c[0x0][0x358] ;  /* 0x00006b00ff0677ac */ /* 0x000e220008000a00 */
[C---:B------:R-:W-:Y:S02]  /*0060*/  LOP3.LUT R2, R3.reuse, 0x7, RZ, 0xc0, !PT ;  /* 0x0000000703027812 */ /* 0x040fe400078ec0ff */
[----:B------:R-:W-:Y:S01]  /*0070*/  ISETP.GE.U32.AND P0, PT, R0, 0x7, PT ;  /* 0x000000070000780c */ /* 0x000fe20003f06070 */
[----:B------:R-:W-:Y:S01]  /*0080*/  UMOV UR4, URZ ;  /* 0x000000ff00047c82 */ /* 0x000fe20008000000 */
[C---:B------:R-:W-:Y:S02]  /*0090*/  LOP3.LUT R0, R3.reuse, 0x7ffffff8, RZ, 0xc0, !PT ;  /* 0x7ffffff803007812 */ /* 0x040fe400078ec0ff */
[----:B------:R-:W-:Y:S02]  /*00a0*/  LOP3.LUT R3, R3, 0x3, RZ, 0xc0, !PT ;  /* 0x0000000303037812 */ /* 0x000fe400078ec0ff */
[----:B------:R-:W-:-:S07]  /*00b0*/  IADD3 R4, PT, PT, -R0, RZ, RZ ;  /* 0x000000ff00047210 */ /* 0x000fce0007ffe1ff */
.L_x_6:
[----:B-1----:R-:W1:Y:S01]  /*00c0*/  LDCU UR5, c[0x0][0x398] ;  /* 0x00007300ff0577ac */ /* 0x002e620008000800 */
[----:B------:R-:W-:Y:S01]  /*00d0*/  HFMA2 R5, -RZ, RZ, 0, 0 ;  /* 0x00000000ff057431 */ /* 0x000fe200000001ff */
[----:B-1----:R-:W-:Y:S02]  /*00e0*/  UIMAD UR8, UR4, UR5, URZ ;  /* 0x00000005040872a4 */ /* 0x002fe4000f8e02ff */
[----:B------:R-:W-:-:S04]  /*00f0*/  UIADD3 UR4, UPT, UPT, UR4, 0x1, URZ ;  /* 0x0000000104047890 */ /* 0x000fc8000fffe0ff */
[----:B------:R-:W-:-:S11]  /*0100*/  UISETP.NE.AND UP1, UPT, UR4, UR5, UPT ;  /* 0x000000050400728c */ /* 0x000fd6000bf25270 */
.L_x_5:
[----:B-1----:R-:W-:Y:S02]  /*0110*/  MOV R16, RZ ;  /* 0x000000ff00107202 */ /* 0x002fe40000000f00 */
[----:B------:R-:W-:Y:S01]  /*0120*/  MOV R10, RZ ;  /* 0x000000ff000a7202 */ /* 0x000fe20000000f00 */
[----:B------:R-:W-:Y:S06]  /*0130*/  @!P0 BRA `(.L_x_0) ;  /* 0x0000000000f08947 */ /* 0x000fec0003800000 */
[----:B------:R-:W1:Y:S01]  /*0140*/  LDC R8, c[0x0][0x398] ;  /* 0x0000e600ff087b82 */ /* 0x000e620000000800 */
[----:B------:R-:W-:Y:S01]  /*0150*/  IMAD.MOV.U32 R16, RZ, RZ, RZ ;  /* 0x000000ffff107224 */ /* 0x000fe200078e00ff */
[----:B------:R-:W-:Y:S02]  /*0160*/  MOV R9, UR8 ;  /* 0x0000000800097c02 */ /* 0x000fe40008000f00 */
[-C--:B------:R-:W-:Y:S02]  /*0170*/  MOV R7, R5.reuse ;  /* 0x0000000500077202 */ /* 0x080fe40000000f00 */
[----:B------:R-:W-:Y:S02]  /*0180*/  MOV R10, R4 ;  /* 0x00000004000a7202 */ /* 0x000fe40000000f00 */
[----:B-1----:R-:W-:Y:S01]  /*0190*/  IADD3 R11, PT, PT, R5, R8, RZ ;  /* 0x00000008050b7210 */ /* 0x002fe20007ffe0ff */
[C-C-:B------:R-:W-:Y:S01]  /*01a0*/  IMAD R6, R8.reuse, 0x2, R5.reuse ;  /* 0x0000000208067824 */ /* 0x140fe200078e0205 */
[C---:B------:R-:W-:Y:S01]  /*01b0*/  LEA R27, R8.reuse, R5, 0x2 ;  /* 0x00000005081b7211 */ /* 0x040fe200078e10ff */
[----:B------:R-:W-:-:S02]  /*01c0*/  IMAD R25, R8, 0x3, R5 ;  /* 0x0000000308197824 */ /* 0x000fc400078e0205 */
[C-C-:B------:R-:W-:Y:S02]  /*01d0*/  IMAD R29, R8.reuse, 0x5, R5.reuse ;  /* 0x00000005081d7824 */ /* 0x140fe400078e0205 */
[C-C-:B------:R-:W-:Y:S02]  /*01e0*/  IMAD R24, R8.reuse, 0x6, R5.reuse ;  /* 0x0000000608187824 */ /* 0x140fe400078e0205 */
[----:B------:R-:W-:-:S07]  /*01f0*/  IMAD R26, R8, 0x7, R5 ;  /* 0x00000007081a7824 */ /* 0x000fce00078e0205 */
.L_x_1:
[----:B------:R-:W1:Y:S08]  /*0200*/  LDC.64 R14, c[0x0][0x390] ;  /* 0x0000e400ff0e7b82 */ /* 0x000e700000000a00 */
[----:B------:R-:W2:Y:S01]  /*0210*/  LDC.64 R12, c[0x0][0x388] ;  /* 0x0000e200ff0c7b82 */ /* 0x000ea20000000a00 */
[----:B-1----:R-:W-:-:S06]  /*0220*/  IMAD.WIDE.U32 R18, R7, 0x4, R14 ;  /* 0x0000000407127825 */ /* 0x002fcc00078e000e */
[----:B0-----:R-:W3:Y:S01]  /*0230*/  LDG.E R18, desc[UR6][R18.64] ;  /* 0x0000000612127981 */ /* 0x001ee2000c1e1900 */
[----:B--2---:R-:W-:-:S05]  /*0240*/  IMAD.WIDE.U32 R12, R9, 0x4, R12 ;  /* 0x00000004090c7825 */ /* 0x004fca00078e000c */
[----:B------:R-:W3:Y:S01]  /*0250*/  LDG.E R17, desc[UR6][R12.64] ;  /* 0x000000060c117981 */ /* 0x000ee2000c1e1900 */
[----:B------:R-:W-:-:S03]  /*0260*/  IMAD.WIDE.U32 R22, R11, 0x4, R14 ;  /* 0x000000040b167825 */ /* 0x000fc600078e000e */
[----:B------:R-:W2:Y:S01]  /*0270*/  LDG.E R19, desc[UR6][R12.64+0x8] ;  /* 0x000008060c137981 */ /* 0x000ea2000c1e1900 */
[----:B------:R-:W-:-:S03]  /*0280*/  IMAD.WIDE.U32 R20, R6, 0x4, R14 ;  /* 0x0000000406147825 */ /* 0x000fc600078e000e */
[----:B------:R-:W4:Y:S04]  /*0290*/  LDG.E R22, desc[UR6][R22.64] ;  /* 0x0000000616167981 */ /* 0x000f28000c1e1900 */
[----:B------:R-:W2:Y:S04]  /*02a0*/  LDG.E R20, desc[UR6][R20.64] ;  /* 0x0000000614147981 */ /* 0x000ea8000c1e1900 */
[----:B------:R-:W5:Y:S01]  /*02b0*/  LDG.E R23, desc[UR6][R12.64+0x10] ;  /* 0x000010060c177981 */ /* 0x000f62000c1e1900 */
[----:B---3--:R-:W-:-:S03]  /*02c0*/  FFMA R17, R17, R18, R16 ;  /* 0x0000001211117223 */ /* 0x008fc60000000010 */
[----:B------:R-:W4:Y:S02]  /*02d0*/  LDG.E R16, desc[UR6][R12.64+0x4] ;  /* 0x000004060c107981 */ /* 0x000f24000c1e1900 */
[----:B----4-:R-:W-:Y:S01]  /*02e0*/  FFMA R28, R16, R22, R17 ;  /* 0x00000016101c7223 */ /* 0x010fe20000000011 */
[----:B------:R-:W-:-:S04]  /*02f0*/  IMAD.WIDE.U32 R16, R25, 0x4, R14 ;  /* 0x0000000419107825 */ /* 0x000fc800078e000e */
[----:B--2---:R-:W-:Y:S01]  /*0300*/  FFMA R28, R19, R20, R28 ;  /* 0x00000014131c7223 */ /* 0x004fe2000000001c */
[--C-:B------:R-:W-:Y:S01]  /*0310*/  IMAD.WIDE.U32 R18, R27, 0x4, R14.reuse ;  /* 0x000000041b127825 */ /* 0x100fe200078e000e */
[----:B------:R-:W2:Y:S05]  /*0320*/  LDG.E R16, desc[UR6][R16.64] ;  /* 0x0000000610107981 */ /* 0x000eaa000c1e1900 */
[----:B------:R-:W5:Y:S04]  /*0330*/  LDG.E R18, desc[UR6][R18.64] ;  /* 0x0000000612127981 */ /* 0x000f68000c1e1900 */
[----:B------:R-:W2:Y:S01]  /*0340*/  LDG.E R17, desc[UR6][R12.64+0xc] ;  /* 0x00000c060c117981 */ /* 0x000ea2000c1e1900 */
[----:B------:R-:W-:-:S03]  /*0350*/  IMAD.WIDE.U32 R20, R29, 0x4, R14 ;  /* 0x000000041d147825 */ /* 0x000fc600078e000e */
[----:B------:R-:W3:Y:S04]  /*0360*/  LDG.E R19, desc[UR6][R12.64+0x1c] ;  /* 0x00001c060c137981 */ /* 0x000ee8000c1e1900 */
[----:B------:R-:W4:Y:S01]  /*0370*/  LDG.E R20, desc[UR6][R20.64] ;  /* 0x0000000614147981 */ /* 0x000f22000c1e1900 */
[----:B--2---:R-:W-:-:S03]  /*0380*/  FFMA R28, R17, R16, R28 ;  /* 0x00000010111c7223 */ /* 0x004fc6000000001c */
[----:B------:R-:W4:Y:S01]  /*0390*/  LDG.E R17, desc[UR6][R12.64+0x14] ;  /* 0x000014060c117981 */ /* 0x000f22000c1e1900 */
[----:B-----5:R-:W-:Y:S01]  /*03a0*/  FFMA R28, R23, R18, R28 ;  /* 0x00000012171c7223 */ /* 0x020fe2000000001c */
[--C-:B------:R-:W-:Y:S02]  /*03b0*/  IMAD.WIDE.U32 R22, R24, 0x4, R14.reuse ;  /* 0x0000000418167825 */ /* 0x100fe400078e000e */
[----:B------:R-:W2:Y:S02]  /*03c0*/  LDG.E R16, desc[UR6][R12.64+0x18] ;  /* 0x000018060c107981 */ /* 0x000ea4000c1e1900 */
[----:B------:R-:W-:Y:S02]  /*03d0*/  IMAD.WIDE.U32 R14, R26, 0x4, R14 ;  /* 0x000000041a0e7825 */ /* 0x000fe400078e000e */
[----:B------:R-:W2:Y:S04]  /*03e0*/  LDG.E R22, desc[UR6][R22.64] ;  /* 0x0000000616167981 */ /* 0x000ea8000c1e1900 */
[----:B------:R-:W3:Y:S01]  /*03f0*/  LDG.E R14, desc[UR6][R14.64] ;  /* 0x000000060e0e7981 */ /* 0x000ee2000c1e1900 */
[----:B------:R-:W-:-:S04]  /*0400*/  IADD3 R10, PT, PT, R10, 0x8, RZ ;  /* 0x000000080a0a7810 */ /* 0x000fc80007ffe0ff */
[----:B------:R-:W-:Y:S01]  /*0410*/  ISETP.NE.AND P1, PT, R10, RZ, PT ;  /* 0x000000ff0a00720c */ /* 0x000fe20003f25270 */
[C---:B------:R-:W-:Y:S01]  /*0420*/  IMAD R25, R8.reuse, 0x8, R25 ;  /* 0x0000000808197824 */ /* 0x040fe200078e0219 */
[C---:B------:R-:W-:Y:S01]  /*0430*/  LEA R11, R8.reuse, R11, 0x3 ;  /* 0x0000000b080b7211 */ /* 0x040fe200078e18ff */
[C---:B------:R-:W-:Y:S01]  /*0440*/  IMAD R7, R8.reuse, 0x8, R7 ;  /* 0x0000000808077824 */ /* 0x040fe200078e0207 */
[C---:B------:R-:W-:Y:S02]  /*0450*/  LEA R6, R8.reuse, R6, 0x3 ;  /* 0x0000000608067211 */ /* 0x040fe400078e18ff */
[C---:B------:R-:W-:Y:S02]  /*0460*/  LEA R27, R8.reuse, R27, 0x3 ;  /* 0x0000001b081b7211 */ /* 0x040fe400078e18ff */
[C---:B------:R-:W-:Y:S02]  /*0470*/  LEA R29, R8.reuse, R29, 0x3 ;  /* 0x0000001d081d7211 */ /* 0x040fe400078e18ff */
[----:B------:R-:W-:-:S02]  /*0480*/  LEA R24, R8, R24, 0x3 ;  /* 0x0000001808187211 */ /* 0x000fc400078e18ff */
[----:B------:R-:W-:Y:S02]  /*0490*/  LEA R26, R8, R26, 0x3 ;  /* 0x0000001a081a7211 */ /* 0x000fe400078e18ff */
[----:B------:R-:W-:Y:S01]  /*04a0*/  IADD3 R9, PT, PT, R9, 0x8, RZ ;  /* 0x0000000809097810 */ /* 0x000fe20007ffe0ff */
[----:B----4-:R-:W-:-:S04]  /*04b0*/  FFMA R17, R17, R20, R28 ;  /* 0x0000001411117223 */ /* 0x010fc8000000001c */
[----:B--2---:R-:W-:-:S04]  /*04c0*/  FFMA R16, R16, R22, R17 ;  /* 0x0000001610107223 */ /* 0x004fc80000000011 */
[----:B---3--:R-:W-:Y:S01]  /*04d0*/  FFMA R16, R19, R14, R16 ;  /* 0x0000000e13107223 */ /* 0x008fe20000000010 */
[----:B------:R-:W-:Y:S06]  /*04e0*/  @P1 BRA `(.L_x_1) ;  /* 0xfffffffc00441947 */ /* 0x000fec000383ffff */
[----:B------:R-:W-:-:S07]  /*04f0*/  MOV R10, R0 ;  /* 0x00000000000a7202 */ /* 0x000fce0000000f00 */
.L_x_0:
[----:B------:R-:W-:-:S13]  /*0500*/  ISETP.NE.AND P1, PT, R2, RZ, PT ;  /* 0x000000ff0200720c */ /* 0x000fda0003f25270 */
[----:B------:R-:W-:Y:S05]  /*0510*/  @!P1 BRA `(.L_x_2) ;  /* 0x0000000400209947 */ /* 0x000fea0003800000 */
[----:B------:R-:W-:Y:S02]  /*0520*/  IADD3 R6, PT, PT, R2, -0x1, RZ ;  /* 0xffffffff02067810 */ /* 0x000fe40007ffe0ff */
[----:B------:R-:W-:Y:S02]  /*0530*/  ISETP.NE.AND P1, PT, R3, RZ, PT ;  /* 0x000000ff0300720c */ /* 0x000fe40003f25270 */
[----:B------:R-:W-:-:S13]  /*0540*/  ISETP.GE.U32.AND P2, PT, R6, 0x3, PT ;  /* 0x000000030600780c */ /* 0x000fda0003f46070 */
[----:B------:R-:W-:Y:S05]  /*0550*/  @!P2 BRA `(.L_x_3) ;  /* 0x00000000007ca947 */ /* 0x000fea0003800000 */
[----:B------:R-:W1:Y:S01]  /*0560*/  LDC.64 R14, c[0x0][0x388] ;  /* 0x0000e200ff0e7b82 */ /* 0x000e620000000a00 */
[----:B------:R-:W2:Y:S01]  /*0570*/  LDCU UR5, c[0x0][0x398] ;  /* 0x00007300ff0577ac */ /* 0x000ea20008000800 */
[C---:B------:R-:W-:Y:S02]  /*0580*/  IADD3 R11, PT, PT, R10.reuse, UR8, RZ ;  /* 0x000000080a0b7c10 */ /* 0x040fe4000fffe0ff */
[----:B------:R-:W-:-:S04]  /*0590*/  IADD3 R20, P2, PT, R10, UR8, RZ ;  /* 0x000000080a147c10 */ /* 0x000fc8000ff5e0ff */
[----:B------:R-:W3:Y:S08]  /*05a0*/  LDC.64 R8, c[0x0][0x390] ;  /* 0x0000e400ff087b82 */ /* 0x000ef00000000a00 */
[----:B------:R-:W4:Y:S01]  /*05b0*/  LDC.64 R6, c[0x0][0x388] ;  /* 0x0000e200ff067b82 */ /* 0x000f220000000a00 */
[----:B--2---:R-:W-:-:S04]  /*05c0*/  IMAD R19, R10, UR5, R5 ;  /* 0x000000050a137c24 */ /* 0x004fc8000f8e0205 */
[----:B------:R-:W-:Y:S02]  /*05d0*/  VIADD R17, R19, UR5 ;  /* 0x0000000513117c36 */ /* 0x000fe40008000000 */
[----:B-1----:R-:W-:Y:S01]  /*05e0*/  IMAD.WIDE.U32 R14, R11, 0x4, R14 ;  /* 0x000000040b0e7825 */ /* 0x002fe200078e000e */
[----:B------:R-:W-:-:S05]  /*05f0*/  IADD3.X R11, PT, PT, RZ, RZ, RZ, P2, !PT ;  /* 0x000000ffff0b7210 */ /* 0x000fca00017fe4ff */
[----:B0-----:R-:W2:Y:S01]  /*0600*/  LDG.E R15, desc[UR6][R14.64] ;  /* 0x000000060e0f7981 */ /* 0x001ea2000c1e1900 */
[----:B---3--:R-:W-:-:S04]  /*0610*/  IMAD.WIDE.U32 R18, R19, 0x4, R8 ;  /* 0x0000000413127825 */ /* 0x008fc800078e0008 */
[C---:B------:R-:W-:Y:S01]  /*0620*/  IMAD.WIDE.U32 R12, R17.reuse, 0x4, R8 ;  /* 0x00000004110c7825 */ /* 0x040fe200078e0008 */
[----:B------:R-:W-:Y:S01]  /*0630*/  IADD3 R17, PT, PT, R17, UR5, RZ ;  /* 0x0000000511117c10 */ /* 0x000fe2000fffe0ff */
[----:B------:R-:W2:Y:S01]  /*0640*/  LDG.E R18, desc[UR6][R18.64] ;  /* 0x0000000612127981 */ /* 0x000ea2000c1e1900 */
[----:B----4-:R-:W-:-:S03]  /*0650*/  LEA R6, P2, R20, R6, 0x2 ;  /* 0x0000000614067211 */ /* 0x010fc600078410ff */
[----:B------:R-:W3:Y:S01]  /*0660*/  LDG.E R12, desc[UR6][R12.64] ;  /* 0x000000060c0c7981 */ /* 0x000ee2000c1e1900 */
[----:B------:R-:W-:Y:S01]  /*0670*/  LEA.HI.X R7, R20, R7, R11, 0x2, P2 ;  /* 0x0000000714077211 */ /* 0x000fe200010f140b */
[C---:B------:R-:W-:Y:S01]  /*0680*/  IMAD.WIDE.U32 R20, R17.reuse, 0x4, R8 ;  /* 0x0000000411147825 */ /* 0x040fe200078e0008 */
[----:B------:R-:W-:-:S03]  /*0690*/  IADD3 R11, PT, PT, R17, UR5, RZ ;  /* 0x00000005110b7c10 */ /* 0x000fc6000fffe0ff */
[----:B------:R-:W3:Y:S02]  /*06a0*/  LDG.E R22, desc[UR6][R6.64+0x4] ;  /* 0x0000040606167981 */ /* 0x000ee4000c1e1900 */
[----:B------:R-:W-:Y:S02]  /*06b0*/  IMAD.WIDE.U32 R8, R11, 0x4, R8 ;  /* 0x000000040b087825 */ /* 0x000fe400078e0008 */
[----:B------:R-:W4:Y:S04]  /*06c0*/  LDG.E R20, desc[UR6][R20.64] ;  /* 0x0000000614147981 */ /* 0x000f28000c1e1900 */
[----:B------:R-:W4:Y:S04]  /*06d0*/  LDG.E R24, desc[UR6][R6.64+0x8] ;  /* 0x0000080606187981 */ /* 0x000f28000c1e1900 */
[----:B------:R-:W5:Y:S04]  /*06e0*/  LDG.E R8, desc[UR6][R8.64] ;  /* 0x0000000608087981 */ /* 0x000f68000c1e1900 */
[----:B------:R-:W5:Y:S01]  /*06f0*/  LDG.E R14, desc[UR6][R6.64+0xc] ;  /* 0x00000c06060e7981 */ /* 0x000f62000c1e1900 */
[----:B------:R-:W-:Y:S01]  /*0700*/  IADD3 R10, PT, PT, R10, 0x4, RZ ;  /* 0x000000040a0a7810 */ /* 0x000fe20007ffe0ff */
[----:B--2---:R-:W-:-:S04]  /*0710*/  FFMA R15, R15, R18, R16 ;  /* 0x000000120f0f7223 */ /* 0x004fc80000000010 */
[----:B---3--:R-:W-:-:S04]  /*0720*/  FFMA R15, R22, R12, R15 ;  /* 0x0000000c160f7223 */ /* 0x008fc8000000000f */
[----:B----4-:R-:W-:-:S04]  /*0730*/  FFMA R15, R24, R20, R15 ;  /* 0x00000014180f7223 */ /* 0x010fc8000000000f */
[----:B-----5:R-:W-:-:S07]  /*0740*/  FFMA R16, R14, R8, R15 ;  /* 0x000000080e107223 */ /* 0x020fce000000000f */
.L_x_3:
[----:B------:R-:W-:Y:S05]  /*0750*/  @!P1 BRA `(.L_x_2) ;  /* 0x0000000000909947 */ /* 0x000fea0003800000 */
[----:B------:R-:W1:Y:S01]  /*0760*/  LDCU UR9, c[0x0][0x398] ;  /* 0x00007300ff0977ac */ /* 0x000e620008000800 */
[----:B------:R-:W-:Y:S01]  /*0770*/  ISETP.NE.AND P1, PT, R3, 0x1, PT ;  /* 0x000000010300780c */ /* 0x000fe20003f25270 */
[----:B-1----:R-:W-:-:S04]  /*0780*/  ULOP3.LUT UR5, UR9, 0x1, URZ, 0xc0, !UPT ;  /* 0x0000000109057892 */ /* 0x002fc8000f8ec0ff */
[----:B------:R-:W-:-:S08]  /*0790*/  UISETP.NE.U32.AND UP0, UPT, UR5, 0x1, UPT ;  /* 0x000000010500788c */ /* 0x000fd0000bf05070 */
[----:B------:R-:W-:Y:S05]  /*07a0*/  @!P1 BRA `(.L_x_4) ;  /* 0x0000000000549947 */ /* 0x000fea0003800000 */
[----:B------:R-:W1:Y:S01]  /*07b0*/  LDC.64 R14, c[0x0][0x388] ;  /* 0x0000e200ff0e7b82 */ /* 0x000e620000000a00 */
[----:B------:R-:W2:Y:S01]  /*07c0*/  LDCU UR5, c[0x0][0x398] ;  /* 0x00007300ff0577ac */ /* 0x000ea20008000800 */
[C---:B------:R-:W-:Y:S02]  /*07d0*/  IADD3 R11, PT, PT, R10.reuse, UR8, RZ ;  /* 0x000000080a0b7c10 */ /* 0x040fe4000fffe0ff */
[----:B------:R-:W-:-:S04]  /*07e0*/  IADD3 R17, P1, PT, R10, UR8, RZ ;  /* 0x000000080a117c10 */ /* 0x000fc8000ff3e0ff */
[----:B------:R-:W3:Y:S01]  /*07f0*/  LDC.64 R8, c[0x0][0x388] ;  /* 0x0000e200ff087b82 */ /* 0x000ee20000000a00 */
[----:B------:R-:W-:-:S07]  /*0800*/  IMAD.X R18, RZ, RZ, RZ, P1 ;  /* 0x000000ffff127224 */ /* 0x000fce00008e06ff */
[----:B------:R-:W4:Y:S01]  /*0810*/  LDC.64 R6, c[0x0][0x390] ;  /* 0x0000e400ff067b82 */ /* 0x000f220000000a00 */
[----:B--2---:R-:W-:Y:S02]  /*0820*/  IMAD R13, R10, UR5, R5 ;  /* 0x000000050a0d7c24 */ /* 0x004fe4000f8e0205 */
[----:B-1----:R-:W-:-:S03]  /*0830*/  IMAD.WIDE.U32 R14, R11, 0x4, R14 ;  /* 0x000000040b0e7825 */ /* 0x002fc600078e000e */
[----:B------:R-:W-:-:S03]  /*0840*/  IADD3 R11, PT, PT, R13, UR5, RZ ;  /* 0x000000050d0b7c10 */ /* 0x000fc6000fffe0ff */
[----:B0-----:R-:W2:Y:S01]  /*0850*/  LDG.E R15, desc[UR6][R14.64] ;  /* 0x000000060e0f7981 */ /* 0x001ea2000c1e1900 */
[----:B---3--:R-:W-:-:S04]  /*0860*/  LEA R8, P1, R17, R8, 0x2 ;  /* 0x0000000811087211 */ /* 0x008fc800078210ff */
[----:B------:R-:W-:Y:S01]  /*0870*/  LEA.HI.X R9, R17, R9, R18, 0x2, P1 ;  /* 0x0000000911097211 */ /* 0x000fe200008f1412 */
[----:B----4-:R-:W-:-:S05]  /*0880*/  IMAD.WIDE.U32 R12, R13, 0x4, R6 ;  /* 0x000000040d0c7825 */ /* 0x010fca00078e0006 */
[----:B------:R-:W3:Y:S01]  /*0890*/  LDG.E R9, desc[UR6][R8.64+0x4] ;  /* 0x0000040608097981 */ /* 0x000ee2000c1e1900 */
[----:B------:R-:W-:-:S03]  /*08a0*/  IMAD.WIDE.U32 R6, R11, 0x4, R6 ;  /* 0x000000040b067825 */ /* 0x000fc600078e0006 */
[----:B------:R-:W2:Y:S04]  /*08b0*/  LDG.E R12, desc[UR6][R12.64] ;  /* 0x000000060c0c7981 */ /* 0x000ea8000c1e1900 */
[----:B------:R-:W3:Y:S01]  /*08c0*/  LDG.E R6, desc[UR6][R6.64] ;  /* 0x0000000606067981 */ /* 0x000ee2000c1e1900 */
[----:B------:R-:W-:Y:S01]  /*08d0*/  IADD3 R10, PT, PT, R10, 0x2, RZ ;  /* 0x000000020a0a7810 */ /* 0x000fe20007ffe0ff */
[----:B--2---:R-:W-:-:S04]  /*08e0*/  FFMA R16, R15, R12, R16 ;  /* 0x0000000c0f107223 */ /* 0x004fc80000000010 */
[----:B---3--:R-:W-:-:S07]  /*08f0*/  FFMA R16, R9, R6, R16 ;  /* 0x0000000609107223 */ /* 0x008fce0000000010 */
.L_x_4:
[----:B------:R-:W-:Y:S05]  /*0900*/  BRA.U UP0, `(.L_x_2) ;  /* 0x0000000100247547 */ /* 0x000fea000b800000 */
[----:B------:R-:W1:Y:S01]  /*0910*/  LDC.64 R6, c[0x0][0x388] ;  /* 0x0000e200ff067b82 */ /* 0x000e620000000a00 */
[C---:B------:R-:W-:Y:S01]  /*0920*/  IADD3 R11, PT, PT, R10.reuse, UR8, RZ ;  /* 0x000000080a0b7c10 */ /* 0x040fe2000fffe0ff */
[----:B------:R-:W-:-:S06]  /*0930*/  IMAD R13, R10, UR9, R5 ;  /* 0x000000090a0d7c24 */ /* 0x000fcc000f8e0205 */
[----:B------:R-:W2:Y:S01]  /*0940*/  LDC.64 R8, c[0x0][0x390] ;  /* 0x0000e400ff087b82 */ /* 0x000ea20000000a00 */
[----:B-1----:R-:W-:-:S06]  /*0950*/  IMAD.WIDE.U32 R6, R11, 0x4, R6 ;  /* 0x000000040b067825 */ /* 0x002fcc00078e0006 */
[----:B0-----:R-:W3:Y:S01]  /*0960*/  LDG.E R7, desc[UR6][R6.64] ;  /* 0x0000000606077981 */ /* 0x001ee2000c1e1900 */
[----:B--2---:R-:W-:-:S06]  /*0970*/  IMAD.WIDE.U32 R8, R13, 0x4, R8 ;  /* 0x000000040d087825 */ /* 0x004fcc00078e0008 */
[----:B------:R-:W3:Y:S02]  /*0980*/  LDG.E R8, desc[UR6][R8.64] ;  /* 0x0000000608087981 */ /* 0x000ee4000c1e1900 */
[----:B---3--:R-:W-:-:S07]  /*0990*/  FFMA R16, R7, R8, R16 ;  /* 0x0000000807107223 */ /* 0x008fce0000000010 */
.L_x_2:
[----:B------:R-:W1:Y:S01]  /*09a0*/  LDCU UR5, c[0x0][0x398] ;  /* 0x00007300ff0577ac */ /* 0x000e620008000800 */
[----:B------:R-:W2:Y:S01]  /*09b0*/  LDC.64 R6, c[0x0][0x380] ;  /* 0x0000e000ff067b82 */ /* 0x000ea20000000a00 */
[C---:B------:R-:W-:Y:S02]  /*09c0*/  IADD3 R9, PT, PT, R5.reuse, UR8, RZ ;  /* 0x0000000805097c10 */ /* 0x040fe4000fffe0ff */
[----:B------:R-:W-:-:S04]  /*09d0*/  IADD3 R5, PT, PT, R5, 0x1, RZ ;  /* 0x0000000105057810 */ /* 0x000fc80007ffe0ff */
[----:B-1----:R-:W-:Y:S01]  /*09e0*/  ISETP.NE.AND P1, PT, R5, UR5, PT ;  /* 0x0000000505007c0c */ /* 0x002fe2000bf25270 */
[----:B--2---:R-:W-:-:S05]  /*09f0*/  IMAD.WIDE.U32 R6, R9, 0x4, R6 ;  /* 0x0000000409067825 */ /* 0x004fca00078e0006 */
[----:B0-----:R1:W-:Y:S07]  /*0a00*/  STG.E desc[UR6][R6.64], R16 ;  /* 0x0000001006007986 */ /* 0x0013ee000c101906 */
[----:B------:R-:W-:Y:S05]  /*0a10*/  @P1 BRA `(.L_x_5) ;  /* 0xfffffff400bc1947 */ /* 0x000fea000383ffff */
[----:B------:R-:W-:Y:S05]  /*0a20*/  BRA.U UP1, `(.L_x_6) ;  /* 0xfffffff501a47547 */ /* 0x000fea000b83ffff */
[----:B------:R-:W-:Y:S05]  /*0a30*/  EXIT ;  /* 0x000000000000794d */ /* 0x000fea0003800000 */
.L_x_7:
[----:B------:R-:W-:-:S00]  /*0a40*/  BRA `(.L_x_7) ;  /* 0xfffffffc00fc7947 */ /* 0x000fc0000383ffff */
[----:B------:R-:W-:-:S00]  /*0a50*/  NOP ;  /* 0x0000000000007918 */ /* 0x000fc00000000000 */
        /* <DEDUP_REMOVED lines=10> */
.L_x_13:


//--------------------- .text._Z15matrixMulKernelPfS_S_i --------------------------
	.section	.text._Z15matrixMulKernelPfS_S_i,"ax",@progbits
	.align	128
        .global         _Z15matrixMulKernelPfS_S_i
        .type           _Z15matrixMulKernelPfS_S_i,@function
        .size           _Z15matrixMulKernelPfS_S_i,(.L_x_14 - _Z15matrixMulKernelPfS_S_i)
        .other          _Z15matrixMulKernelPfS_S_i,@"STO_CUDA_ENTRY STV_DEFAULT"
_Z15matrixMulKernelPfS_S_i:
.text._Z15matrixMulKernelPfS_S_i:
[----:B------:R-:W-:Y:S01]  /*0000*/  LDC R1, c[0x0][0x37c] ;  /* 0x0000df00ff017b82 */ /* 0x000fe20000000800 */
[----:B------:R-:W0:Y:S07]  /*0010*/  S2R R3, SR_TID.X ;  /* 0x0000000000037919 */ /* 0x000e2e0000002100 */
[----:B------:R-:W1:Y:S01]  /*0020*/  S2UR UR4, SR_CTAID.Y ;  /* 0x00000000000479c3 */ /* 0x000e620000002600 */
[----:B------:R-:W2:Y:S07]  /*0030*/  S2R R9, SR_TID.Y ;  /* 0x0000000000097919 */ /* 0x000eae0000002200 */
[----:B------:R-:W0:Y:S08]  /*0040*/  S2UR UR6, SR_CTAID.X ;  /* 0x00000000000679c3 */ /* 0x000e300000002500 */
[----:B------:R-:W0:Y:S01]  /*0050*/  LDC R4, c[0x0][0x360] ;  /* 0x0000d800ff047b82 */ /* 0x000e220000000800 */
[----:B------:R-:W1:Y:S07]  /*0060*/  LDCU UR5, c[0x0][0x364] ;  /* 0x00006c80ff0577ac */ /* 0x000e6e0008000800 */
[----:B------:R-:W3:Y:S01]  /*0070*/  LDC R0, c[0x0][0x398] ;  /* 0x0000e600ff007b82 */ /* 0x000ee20000000800 */
[----:B-1----:R-:W-:Y:S01]  /*0080*/  UIMAD UR4, UR4, UR5, URZ ;  /* 0x00000005040472a4 */ /* 0x002fe2000f8e02ff */
[----:B0-----:R-:W-:-:S05]  /*0090*/  IMAD R4, R4, UR6, R3 ;  /* 0x0000000604047c24 */ /* 0x001fca000f8e0203 */
[----:B--2---:R-:W-:-:S04]  /*00a0*/  IADD3 R3, PT, PT, R9, UR4, RZ ;  /* 0x0000000409037c10 */ /* 0x004fc8000fffe0ff */
[----:B------:R-:W-:-:S04]  /*00b0*/  VIMNMX R5, PT, PT, R4, R3, !PT ;  /* 0x0000000304057248 */ /* 0x000fc80007fe0100 */
[----:B---3--:R-:W-:-:S13]  /*00c0*/  ISETP.GE.AND P0, PT, R5, R0, PT ;  /* 0x000000000500720c */ /* 0x008fda0003f06270 */
[----:B------:R-:W-:Y:S05]  /*00d0*/  @P0 EXIT ;  /* 0x000000000000094d */ /* 0x000fea0003800000 */
[C---:B------:R-:W-:Y:S01]  /*00e0*/  ISETP.GE.U32.AND P1, PT, R0.reuse, 0x8, PT ;  /* 0x000000080000780c */ /* 0x040fe20003f26070 */
[----:B------:R-:W0:Y:S01]  /*00f0*/  LDCU.64 UR8, c[0x0][0x358] ;  /* 0x00006b00ff0877ac */ /* 0x000e220008000a00 */
[----:B------:R-:W-:Y:S01]  /*0100*/  LOP3.LUT R2, R0, 0x7, RZ, 0xc0, !PT ;  /* 0x0000000700027812 */ /* 0x000fe200078ec0ff */
[----:B------:R-:W-:Y:S02]  /*0110*/  HFMA2 R10, -RZ, RZ, 0, 0 ;  /* 0x00000000ff0a7431 */ /* 0x000fe400000001ff */
[----:B------:R-:W-:Y:S01]  /*0120*/  IMAD R4, R4, R0, RZ ;  /* 0x0000000004047224 */ /* 0x000fe200078e02ff */
[----:B------:R-:W-:Y:S02]  /*0130*/  MOV R7, RZ ;  /* 0x000000ff00077202 */ /* 0x000fe40000000f00 */
[----:B------:R-:W-:-:S05]  /*0140*/  ISETP.NE.AND P0, PT, R2, RZ, PT ;  /* 0x000000ff0200720c */ /* 0x000fca0003f05270 */
[----:B------:R-:W-:Y:S08]  /*0150*/  @!P1 BRA `(.L_x_8) ;  /* 0x0000000000fc9947 */ /* 0x000ff00003800000 */
[----:B------:R-:W1:Y:S01]  /*0160*/  LDCU.64 UR6, c[0x0][0x388] ;  /* 0x00007100ff0677ac */ /* 0x000e620008000a00 */
[C---:B------:R-:W-:Y:S01]  /*0170*/  LOP3.LUT R7, R0.reuse, 0x7ffffff8, RZ, 0xc0, !PT ;  /* 0x7ffffff800077812 */ /* 0x040fe200078ec0ff */
[C-C-:B------:R-:W-:Y:S01]  /*0180*/  IMAD R11, R0.reuse, 0x3, R3.reuse ;  /* 0x00000003000b7824 */ /* 0x140fe200078e0203 */
[CC--:B------:R-:W-:Y:S01]  /*0190*/  LEA R5, R0.reuse, R3.reuse, 0x1 ;  /* 0x0000000300057211 */ /* 0x0c0fe200078e08ff */
[C-C-:B------:R-:W-:Y:S01]  /*01a0*/  IMAD R15, R0.reuse, 0x5, R3.reuse ;  /* 0x00000005000f7824 */ /* 0x140fe200078e0203 */
[CC--:B------:R-:W-:Y:S01]  /*01b0*/  LEA R13, R0.reuse, R3.reuse, 0x2 ;  /* 0x00000003000d7211 */ /* 0x0c0fe200078e10ff */
[C-C-:B------:R-:W-:Y:S01]  /*01c0*/  IMAD R17, R0.reuse, 0x6, R3.reuse ;  /* 0x0000000600117824 */ /* 0x140fe200078e0203 */
[----:B------:R-:W-:Y:S01]  /*01d0*/  MOV R10, RZ ;  /* 0x000000ff000a7202 */ /* 0x000fe20000000f00 */
[----:B------:R-:W-:Y:S01]  /*01e0*/  IMAD R25, R0, 0x7, R3 ;  /* 0x0000000700197824 */ /* 0x000fe200078e0203 */
[----:B------:R-:W-:Y:S02]  /*01f0*/  MOV R8, R4 ;  /* 0x0000000400087202 */ /* 0x000fe40000000f00 */
[----:B------:R-:W-:-:S02]  /*0200*/  MOV R29, R3 ;  /* 0x00000003001d7202 */ /* 0x000fc40000000f00 */
[----:B------:R-:W-:Y:S02]  /*0210*/  IADD3 R6, PT, PT, -R7, RZ, RZ ;  /* 0x000000ff07067210 */ /* 0x000fe40007ffe1ff */
[----:B------:R-:W-:Y:S01]  /*0220*/  IADD3 R9, PT, PT, R0, UR4, R9 ;  /* 0x0000000400097c10 */ /* 0x000fe2000fffe009 */
[----:B-1----:R-:W-:-:S04]  /*0230*/  UIADD3 UR5, UP0, UPT, UR6, 0x10, URZ ;  /* 0x0000001006057890 */ /* 0x002fc8000ff1e0ff */
[----:B------:R-:W-:-:S12]  /*0240*/  UIADD3.X UR4, UPT, UPT, URZ, UR7, URZ, UP0, !UPT ;  /* 0x00000007ff047290 */ /* 0x000fd800087fe4ff */
.L_x_9:
[----:B------:R-:W1:Y:S01]  /*0250*/  LDC.64 R18, c[0x0][0x390] ;  /* 0x0000e400ff127b82 */ /* 0x000e620000000a00 */
[----:B------:R-:W-:Y:S02]  /*0260*/  MOV R20, UR5 ;  /* 0x0000000500147c02 */ /* 0x000fe40008000f00 */
[----:B------:R-:W-:-:S03]  /*0270*/  MOV R21, UR4 ;  /* 0x0000000400157c02 */ /* 0x000fc60008000f00 */
[----:B------:R-:W-:-:S05]  /*0280*/  IMAD.WIDE R20, R8, 0x4, R20 ;  /* 0x0000000408147825 */ /* 0x000fca00078e0214 */
[----:B0-----:R-:W2:Y:S04]  /*0290*/  LDG.E R12, desc[UR8][R20.64+-0x10] ;  /* 0xfffff008140c7981 */ /* 0x001ea8000c1e1900 */
[----:B------:R-:W3:Y:S04]  /*02a0*/  LDG.E R14, desc[UR8][R20.64+-0xc] ;  /* 0xfffff408140e7981 */ /* 0x000ee8000c1e1900 */
[----:B------:R-:W4:Y:S01]  /*02b0*/  LDG.E R28, desc[UR8][R20.64+-0x8] ;  /* 0xfffff808141c7981 */ /* 0x000f22000c1e1900 */
[----:B-1----:R-:W-:-:S03]  /*02c0*/  IMAD.WIDE.U32 R22, R29, 0x4, R18 ;  /* 0x000000041d167825 */ /* 0x002fc600078e0012 */
[----:B------:R-:W5:Y:S04]  /*02d0*/  LDG.E R16, desc[UR8][R20.64+-0x4] ;  /* 0xfffffc0814107981 */ /* 0x000f68000c1e1900 */
[----:B------:R-:W2:Y:S01]  /*02e0*/  LDG.E R23, desc[UR8][R22.64] ;  /* 0x0000000816177981 */ /* 0x000ea2000c1e1900 */
[----:B------:R-:W-:-:S04]  /*02f0*/  IMAD.WIDE.U32 R26, R9, 0x4, R18 ;  /* 0x00000004091a7825 */ /* 0x000fc800078e0012 */
[----:B--2---:R-:W-:Y:S01]  /*0300*/  FFMA R10, R12, R23, R10 ;  /* 0x000000170c0a7223 */ /* 0x004fe2000000000a */
[--C-:B------:R-:W-:Y:S01]  /*0310*/  IMAD.WIDE.U32 R22, R5, 0x4, R18.reuse ;  /* 0x0000000405167825 */ /* 0x100fe200078e0012 */
[----:B------:R0:W3:Y:S05]  /*0320*/  LDG.E R12, desc[UR8][R26.64] ;  /* 0x000000081a0c7981 */ /* 0x0000ea000c1e1900 */
[----:B------:R-:W4:Y:S01]  /*0330*/  LDG.E R23, desc[UR8][R22.64] ;  /* 0x0000000816177981 */ /* 0x000f22000c1e1900 */
[----:B0-----:R-:W-:-:S05]  /*0340*/  IMAD.WIDE.U32 R26, R11, 0x4, R18 ;  /* 0x000000040b1a7825 */ /* 0x001fca00078e0012 */
[----:B------:R0:W5:Y:S02]  /*0350*/  LDG.E R24, desc[UR8][R26.64] ;  /* 0x000000081a187981 */ /* 0x000164000c1e1900 */
[----:B0-----:R-:W-:-:S04]  /*0360*/  IMAD.WIDE.U32 R26, R13, 0x4, R18 ;  /* 0x000000040d1a7825 */ /* 0x001fc800078e0012 */
[----:B---3--:R-:W-:Y:S02]  /*0370*/  FFMA R10, R14, R12, R10 ;  /* 0x0000000c0e0a7223 */ /* 0x008fe4000000000a */
[----:B------:R-:W2:Y:S02]  /*0380*/  LDG.E R14, desc[UR8][R20.64+0x4] ;  /* 0x00000408140e7981 */ /* 0x000ea4000c1e1900 */
[----:B----4-:R-:W-:Y:S01]  /*0390*/  FFMA R10, R28, R23, R10 ;  /* 0x000000171c0a7223 */ /* 0x010fe2000000000a */
[----:B------:R-:W-:Y:S01]  /*03a0*/  IMAD.WIDE.U32 R22, R15, 0x4, R18 ;  /* 0x000000040f167825 */ /* 0x000fe200078e0012 */
[----:B------:R-:W3:Y:S04]  /*03b0*/  LDG.E R12, desc[UR8][R20.64+0x8] ;  /* 0x00000808140c7981 */ /* 0x000ee8000c1e1900 */
[----:B------:R-:W4:Y:S01]  /*03c0*/  LDG.E R28, desc[UR8][R20.64+0xc] ;  /* 0x00000c08141c7981 */ /* 0x000f22000c1e1900 */
[----:B-----5:R-:W-:-:S03]  /*03d0*/  FFMA R10, R16, R24, R10 ;  /* 0x00000018100a7223 */ /* 0x020fc6000000000a */
[----:B------:R-:W2:Y:S04]  /*03e0*/  LDG.E R23, desc[UR8][R22.64] ;  /* 0x0000000816177981 */ /* 0x000ea8000c1e1900 */
[----:B------:R0:W5:Y:S04]  /*03f0*/  LDG.E R24, desc[UR8][R26.64] ;  /* 0x000000081a187981 */ /* 0x000168000c1e1900 */
[----:B------:R-:W5:Y:S01]  /*0400*/  LDG.E R16, desc[UR8][R20.64] ;  /* 0x0000000814107981 */ /* 0x000f62000c1e1900 */
[----:B0-----:R-:W-:-:S04]  /*0410*/  IMAD.WIDE.U32 R26, R17, 0x4, R18 ;  /* 0x00000004111a7825 */ /* 0x001fc800078e0012 */
[----:B------:R-:W-:Y:S02]  /*0420*/  IMAD.WIDE.U32 R18, R25, 0x4, R18 ;  /* 0x0000000419127825 */ /* 0x000fe400078e0012 */
[----:B------:R-:W3:Y:S04]  /*0430*/  LDG.E R27, desc[UR8][R26.64] ;  /* 0x000000081a1b7981 */ /* 0x000ee8000c1e1900 */
[----:B------:R-:W4:Y:S01]  /*0440*/  LDG.E R19, desc[UR8][R18.64] ;  /* 0x0000000812137981 */ /* 0x000f22000c1e1900 */
[----:B------:R-:W-:-:S04]  /*0450*/  IADD3 R6, PT, PT, R6, 0x8, RZ ;  /* 0x0000000806067810 */ /* 0x000fc80007ffe0ff */
[----:B------:R-:W-:Y:S02]  /*0460*/  ISETP.NE.AND P1, PT, R6, RZ, PT ;  /* 0x000000ff0600720c */ /* 0x000fe40003f25270 */
[C---:B------:R-:W-:Y:S02]  /*0470*/  LEA R9, R0.reuse, R9, 0x3 ;  /* 0x0000000900097211 */ /* 0x040fe400078e18ff */
[C---:B------:R-:W-:Y:S02]  /*0480*/  LEA R5, R0.reuse, R5, 0x3 ;  /* 0x0000000500057211 */ /* 0x040fe400078e18ff */
[C---:B------:R-:W-:Y:S02]  /*0490*/  LEA R11, R0.reuse, R11, 0x3 ;  /* 0x0000000b000b7211 */ /* 0x040fe400078e18ff */
[C---:B------:R-:W-:Y:S02]  /*04a0*/  LEA R13, R0.reuse, R13, 0x3 ;  /* 0x0000000d000d7211 */ /* 0x040fe400078e18ff */
[----:B------:R-:W-:-:S02]  /*04b0*/  LEA R15, R0, R15, 0x3 ;  /* 0x0000000f000f7211 */ /* 0x000fc400078e18ff */
[C---:B------:R-:W-:Y:S02]  /*04c0*/  LEA R17, R0.reuse, R17, 0x3 ;  /* 0x0000001100117211 */ /* 0x040fe400078e18ff */
[C---:B------:R-:W-:Y:S02]  /*04d0*/  LEA R25, R0.reuse, R25, 0x3 ;  /* 0x0000001900197211 */ /* 0x040fe400078e18ff */
[----:B------:R-:W-:Y:S02]  /*04e0*/  LEA R29, R0, R29, 0x3 ;  /* 0x0000001d001d7211 */ /* 0x000fe400078e18ff */
[----:B------:R-:W-:Y:S01]  /*04f0*/  IADD3 R8, PT, PT, R8, 0x8, RZ ;  /* 0x0000000808087810 */ /* 0x000fe20007ffe0ff */
[----:B-----5:R-:W-:-:S04]  /*0500*/  FFMA R10, R16, R24, R10 ;  /* 0x00000018100a7223 */ /* 0x020fc8000000000a */
[----:B--2---:R-:W-:-:S04]  /*0510*/  FFMA R10, R14, R23, R10 ;  /* 0x000000170e0a7223 */ /* 0x004fc8000000000a */
[----:B---3--:R-:W-:-:S04]  /*0520*/  FFMA R10, R12, R27, R10 ;  /* 0x0000001b0c0a7223 */ /* 0x008fc8000000000a */
[----:B----4-:R-:W-:Y:S01]  /*0530*/  FFMA R10, R28, R19, R10 ;  /* 0x000000131c0a7223 */ /* 0x010fe2000000000a */
[----:B------:R-:W-:Y:S06]  /*0540*/  @P1 BRA `(.L_x_9) ;  /* 0xfffffffc00401947 */ /* 0x000fec000383ffff */
.L_x_8:
[----:B------:R-:W-:Y:S05]  /*0550*/  @!P0 BRA `(.L_x_10) ;  /* 0x0000000000e48947 */ /* 0x000fea0003800000 */
[----:B------:R-:W-:Y:S02]  /*0560*/  ISETP.GE.U32.AND P0, PT, R2, 0x4, PT ;  /* 0x000000040200780c */ /* 0x000fe40003f06070 */
[----:B------:R-:W-:-:S04]  /*0570*/  LOP3.LUT R6, R0, 0x3, RZ, 0xc0, !PT ;  /* 0x0000000300067812 */ /* 0x000fc800078ec0ff */
[----:B------:R-:W-:-:S07]  /*0580*/  ISETP.NE.AND P1, PT, R6, RZ, PT ;  /* 0x000000ff0600720c */ /* 0x000fce0003f25270 */
[----:B------:R-:W-:Y:S06]  /*0590*/  @!P0 BRA `(.L_x_11) ;  /* 0x0000000000648947 */ /* 0x000fec0003800000 */
[----:B------:R-:W1:Y:S01]  /*05a0*/  LDC.64 R8, c[0x0][0x390] ;  /* 0x0000e400ff087b82 */ /* 0x000e620000000a00 */
[----:B------:R-:W-:Y:S01]  /*05b0*/  IMAD R19, R7, R0, R3 ;  /* 0x0000000007137224 */ /* 0x000fe200078e0203 */
[----:B------:R-:W-:-:S04]  /*05c0*/  IADD3 R5, PT, PT, R4, R7, RZ ;  /* 0x0000000704057210 */ /* 0x000fc80007ffe0ff */
[-C--:B------:R-:W-:Y:S02]  /*05d0*/  IADD3 R17, PT, PT, R19, R0.reuse, RZ ;  /* 0x0000000013117210 */ /* 0x080fe40007ffe0ff */
[----:B------:R-:W2:Y:S02]  /*05e0*/  LDC.64 R12, c[0x0][0x388] ;  /* 0x0000e200ff0c7b82 */ /* 0x000ea40000000a00 */
[----:B------:R-:W-:Y:S01]  /*05f0*/  IADD3 R11, PT, PT, R17, R0, RZ ;  /* 0x00000000110b7210 */ /* 0x000fe20007ffe0ff */
[----:B-1----:R-:W-:-:S04]  /*0600*/  IMAD.WIDE.U32 R18, R19, 0x4, R8 ;  /* 0x0000000413127825 */ /* 0x002fc800078e0008 */
[----:B------:R-:W-:Y:S02]  /*0610*/  IMAD.WIDE.U32 R16, R17, 0x4, R8 ;  /* 0x0000000411107825 */ /* 0x000fe400078e0008 */
[----:B0-----:R-:W3:Y:S02]  /*0620*/  LDG.E R18, desc[UR8][R18.64] ;  /* 0x0000000812127981 */ /* 0x001ee4000c1e1900 */
[----:B--2---:R-:W-:Y:S02]  /*0630*/  IMAD.WIDE R12, R5, 0x4, R12 ;  /* 0x00000004050c7825 */ /* 0x004fe400078e020c */
[----:B------:R-:W2:Y:S02]  /*0640*/  LDG.E R16, desc[UR8][R16.64] ;  /* 0x0000000810107981 */ /* 0x000ea4000c1e1900 */
[C-C-:B------:R-:W-:Y:S01]  /*0650*/  IMAD.WIDE.U32 R14, R11.reuse, 0x4, R8.reuse ;  /* 0x000000040b0e7825 */ /* 0x140fe200078e0008 */
[----:B------:R-:W-:Y:S01]  /*0660*/  IADD3 R11, PT, PT, R11, R0, RZ ;  /* 0x000000000b0b7210 */ /* 0x000fe20007ffe0ff */
[----:B------:R-:W3:Y:S04]  /*0670*/  LDG.E R5, desc[UR8][R12.64] ;  /* 0x000000080c057981 */ /* 0x000ee8000c1e1900 */
[----:B------:R-:W2:Y:S01]  /*0680*/  LDG.E R2, desc[UR8][R12.64+0x4] ;  /* 0x000004080c027981 */ /* 0x000ea2000c1e1900 */
[----:B------:R-:W-:-:S03]  /*0690*/  IMAD.WIDE.U32 R8, R11, 0x4, R8 ;  /* 0x000000040b087825 */ /* 0x000fc600078e0008 */
[----:B------:R-:W4:Y:S04]  /*06a0*/  LDG.E R14, desc[UR8][R14.64] ;  /* 0x000000080e0e7981 */ /* 0x000f28000c1e1900 */
[----:B------:R-:W4:Y:S04]  /*06b0*/  LDG.E R11, desc[UR8][R12.64+0x8] ;  /* 0x000008080c0b7981 */ /* 0x000f28000c1e1900 */
[----:B------:R-:W5:Y:S04]  /*06c0*/  LDG.E R21, desc[UR8][R12.64+0xc] ;  /* 0x00000c080c157981 */ /* 0x000f68000c1e1900 */
[----:B------:R-:W5:Y:S01]  /*06d0*/  LDG.E R8, desc[UR8][R8.64] ;  /* 0x0000000808087981 */ /* 0x000f62000c1e1900 */
[----:B------:R-:W-:Y:S01]  /*06e0*/  IADD3 R7, PT, PT, R7, 0x4, RZ ;  /* 0x0000000407077810 */ /* 0x000fe20007ffe0ff */
[----:B---3--:R-:W-:-:S04]  /*06f0*/  FFMA R5, R5, R18, R10 ;  /* 0x0000001205057223 */ /* 0x008fc8000000000a */
[----:B--2---:R-:W-:-:S04]  /*0700*/  FFMA R2, R2, R16, R5 ;  /* 0x0000001002027223 */ /* 0x004fc80000000005 */
[----:B----4-:R-:W-:-:S04]  /*0710*/  FFMA R2, R11, R14, R2 ;  /* 0x0000000e0b027223 */ /* 0x010fc80000000002 */
[----:B-----5:R-:W-:-:S07]  /*0720*/  FFMA R10, R21, R8, R2 ;  /* 0x00000008150a7223 */ /* 0x020fce0000000002 */
.L_x_11:
[----:B------:R-:W-:Y:S05]  /*0730*/  @!P1 BRA `(.L_x_10) ;  /* 0x00000000006c9947 */ /* 0x000fea0003800000 */
[----:B------:R-:W-:Y:S02]  /*0740*/  ISETP.NE.AND P0, PT, R6, 0x1, PT ;  /* 0x000000010600780c */ /* 0x000fe40003f05270 */
[----:B------:R-:W-:-:S04]  /*0750*/  LOP3.LUT R2, R0, 0x1, RZ, 0xc0, !PT ;  /* 0x0000000100027812 */ /* 0x000fc800078ec0ff */
[----:B------:R-:W-:-:S07]  /*0760*/  ISETP.NE.U32.AND P1, PT, R2, 0x1, PT ;  /* 0x000000010200780c */ /* 0x000fce0003f25070 */
[----:B------:R-:W1:Y:S01]  /*0770*/  @P0 LDC.64 R18, c[0x0][0x390] ;  /* 0x0000e400ff120b82 */ /* 0x000e620000000a00 */
[CC--:B------:R-:W-:Y:S01]  /*0780*/  @P0 IMAD R17, R7.reuse, R0.reuse, R3 ;  /* 0x0000000007110224 */ /* 0x0c0fe200078e0203 */
[----:B------:R-:W-:Y:S02]  /*0790*/  @P0 IADD3 R5, PT, PT, R4, R7, RZ ;  /* 0x0000000704050210 */ /* 0x000fe40007ffe0ff */
[----:B------:R-:W-:Y:S02]  /*07a0*/  @P0 IADD3 R7, PT, PT, R7, 0x2, RZ ;  /* 0x0000000207070810 */ /* 0x000fe40007ffe0ff */
[C---:B------:R-:W-:Y:S02]  /*07b0*/  @P0 IADD3 R11, PT, PT, R17.reuse, R0, RZ ;  /* 0x00000000110b0210 */ /* 0x040fe40007ffe0ff */
[----:B------:R-:W2:Y:S08]  /*07c0*/  @P0 LDC.64 R8, c[0x0][0x388] ;  /* 0x0000e200ff080b82 */ /* 0x000eb00000000a00 */
[----:B------:R-:W3:Y:S08]  /*07d0*/  @!P1 LDC.64 R14, c[0x0][0x388] ;  /* 0x0000e200ff0e9b82 */ /* 0x000ef00000000a00 */
[----:B------:R-:W4:Y:S01]  /*07e0*/  @!P1 LDC.64 R12, c[0x0][0x390] ;  /* 0x0000e400ff0c9b82 */ /* 0x000f220000000a00 */
[----:B-1----:R-:W-:-:S04]  /*07f0*/  @P0 IMAD.WIDE.U32 R16, R17, 0x4, R18 ;  /* 0x0000000411100825 */ /* 0x002fc800078e0012 */
[----:B------:R-:W-:Y:S02]  /*0800*/  @P0 IMAD.WIDE.U32 R18, R11, 0x4, R18 ;  /* 0x000000040b120825 */ /* 0x000fe400078e0012 */
[----:B0-----:R-:W5:Y:S02]  /*0810*/  @P0 LDG.E R16, desc[UR8][R16.64] ;  /* 0x0000000810100981 */ /* 0x001f64000c1e1900 */
[----:B--2---:R-:W-:Y:S01]  /*0820*/  @P0 IMAD.WIDE R8, R5, 0x4, R8 ;  /* 0x0000000405080825 */ /* 0x004fe200078e0208 */
[----:B------:R-:W-:Y:S01]  /*0830*/  @!P1 IADD3 R5, PT, PT, R4, R7, RZ ;  /* 0x0000000704059210 */ /* 0x000fe20007ffe0ff */
[----:B------:R-:W2:Y:S02]  /*0840*/  @P0 LDG.E R18, desc[UR8][R18.64] ;  /* 0x0000000812120981 */ /* 0x000ea4000c1e1900 */
[----:B------:R-:W-:Y:S02]  /*0850*/  @!P1 IMAD R7, R7, R0, R3 ;  /* 0x0000000007079224 */ /* 0x000fe400078e0203 */
[----:B------:R-:W5:Y:S01]  /*0860*/  @P0 LDG.E R11, desc[UR8][R8.64] ;  /* 0x00000008080b0981 */ /* 0x000f62000c1e1900 */
[----:B---3--:R-:W-:-:S03]  /*0870*/  @!P1 IMAD.WIDE R14, R5, 0x4, R14 ;  /* 0x00000004050e9825 */ /* 0x008fc600078e020e */
[----:B------:R-:W2:Y:S04]  /*0880*/  @P0 LDG.E R0, desc[UR8][R8.64+0x4] ;  /* 0x0000040808000981 */ /* 0x000ea8000c1e1900 */
[----:B------:R-:W3:Y:S01]  /*0890*/  @!P1 LDG.E R15, desc[UR8][R14.64] ;  /* 0x000000080e0f9981 */ /* 0x000ee2000c1e1900 */
[----:B----4-:R-:W-:-:S06]  /*08a0*/  @!P1 IMAD.WIDE.U32 R12, R7, 0x4, R12 ;  /* 0x00000004070c9825 */ /* 0x010fcc00078e000c */
[----:B------:R-:W3:Y:S01]  /*08b0*/  @!P1 LDG.E R12, desc[UR8][R12.64] ;  /* 0x000000080c0c9981 */ /* 0x000ee2000c1e1900 */
[----:B-----5:R-:W-:-:S04]  /*08c0*/  @P0 FFMA R11, R11, R16, R10 ;  /* 0x000000100b0b0223 */ /* 0x020fc8000000000a */
[----:B--2---:R-:W-:-:S04]  /*08d0*/  @P0 FFMA R10, R0, R18, R11 ;  /* 0x00000012000a0223 */ /* 0x004fc8000000000b */
[----:B---3--:R-:W-:-:S07]  /*08e0*/  @!P1 FFMA R10, R15, R12, R10 ;  /* 0x0000000c0f0a9223 */ /* 0x008fce000000000a */
.L_x_10:
[----:B------:R-:W1:Y:S01]  /*08f0*/  LDC.64 R6, c[0x0][0x380] ;  /* 0x0000e000ff067b82 */ /* 0x000e620000000a00 */
[----:B------:R-:W-:-:S05]  /*0900*/  IADD3 R3, PT, PT, R3, R4, RZ ;  /* 0x0000000403037210 */ /* 0x000fca0007ffe0ff */
[----:B-1----:R-:W-:-:S05]  /*0910*/  IMAD.WIDE R2, R3, 0x4, R6 ;  /* 0x0000000403027825 */ /* 0x002fca00078e0206 */
[----:B0-----:R-:W-:Y:S01]  /*0920*/  STG.E desc[UR8][R2.64], R10 ;  /* 0x0000000a02007986 */ /* 0x001fe2000c101908 */
[----:B------:R-:W-:Y:S05]  /*0930*/  EXIT ;  /* 0x000000000000794d */ /* 0x000fea0003800000 */
.L_x_12:
        /* <DEDUP_REMOVED lines=12> */
.L_x_14:


//--------------------- .nv.shared.reserved.0     --------------------------
	.section	.nv.shared.reserved.0,"aw",@nobits
	.weak		__nv_reservedSMEM_offset_0_alias
	.size		__nv_reservedSMEM_offset_0_alias, 0, 64
	.other		__nv_reservedSMEM_offset_0_alias,@"STO_CUDA_RESERVED_SHARED STV_DEFAULT"
__nv_reservedSMEM_offset_0_alias:
	.zero		0
	.zero		64


//--------------------- .nv.constant0._Z21singleThreadMatrixMulPfS_S_i --------------------------
	.section	.nv.constant0._Z21singleThreadMatrixMulPfS_S_i,"a",@progbits
	.sectionflags	@""
	.align	4
.nv.constant0._Z21singleThreadMatrixMulPfS_S_i:
	.zero		924


//--------------------- .nv.constant0._Z15matrixMulKernelPfS_S_i --------------------------
	.section	.nv.constant0._Z15matrixMulKernelPfS_S_i,"a",@progbits
	.sectionflags	@""
	.align	4
.nv.constant0._Z15matrixMulKernelPfS_S_i:
	.zero		924


//--------------------- SYMBOLS --------------------------

	.type		.nv.reservedSmem.offset0,@object
	.size		.nv.reservedSmem.offset0,0x4
